//
// Generated by NVIDIA NVVM Compiler
//
// Compiler Build ID: CL-36424714
// Cuda compilation tools, release 13.0, V13.0.88
// Based on NVVM 20.0.0
//

.version 9.0
.target sm_100
.address_size 64

	// .globl	_Z12julia_kernelddP5Pixel

.visible .entry _Z12julia_kernelddP5Pixel(
	.param .f64 _Z12julia_kernelddP5Pixel_param_0,
	.param .f64 _Z12julia_kernelddP5Pixel_param_1,
	.param .u64 .ptr .align 1 _Z12julia_kernelddP5Pixel_param_2
)
{
	.reg .pred 	%p<8>;
	.reg .b32 	%r<19>;
	.reg .b64 	%rd<5>;
	.reg .b64 	%fd<36>;

	ld.param.f64 	%fd15, [_Z12julia_kernelddP5Pixel_param_0];
	ld.param.f64 	%fd16, [_Z12julia_kernelddP5Pixel_param_1];
	ld.param.u64 	%rd1, [_Z12julia_kernelddP5Pixel_param_2];
	mov.u32 	%r5, %ctaid.x;
	mov.u32 	%r6, %ntid.x;
	mov.u32 	%r7, %tid.x;
	mad.lo.s32 	%r1, %r5, %r6, %r7;
	mov.u32 	%r8, %ctaid.y;
	mov.u32 	%r9, %ntid.y;
	mov.u32 	%r10, %tid.y;
	mad.lo.s32 	%r11, %r8, %r9, %r10;
	setp.gt.s32 	%p1, %r1, 9599;
	setp.gt.u32 	%p2, %r11, 7199;
	or.pred  	%p3, %p1, %p2;
	@%p3 bra 	$L__BB0_6;
	cvt.rn.f64.s32 	%fd18, %r1;
	mul.f64 	%fd19, %fd18, 0d4010000000000000;
	div.rn.f64 	%fd20, %fd19, 0d40C2C00000000000;
	add.f64 	%fd34, %fd20, 0dC000000000000000;
	shl.b32 	%r12, %r11, 2;
	cvt.rn.f64.u32 	%fd21, %r12;
	div.rn.f64 	%fd22, %fd21, 0d40BC200000000000;
	add.f64 	%fd33, %fd22, 0dC000000000000000;
	mul.f64 	%fd32, %fd34, %fd34;
	mul.f64 	%fd31, %fd33, %fd33;
	add.f64 	%fd23, %fd32, %fd31;
	setp.geu.f64 	%p4, %fd23, 0d4010000000000000;
	mov.f64 	%fd35, 0d0000000000000000;
	@%p4 bra 	$L__BB0_5;
	mov.b32 	%r18, 0;
$L__BB0_3:
	sub.f64 	%fd24, %fd32, %fd31;
	add.f64 	%fd9, %fd15, %fd24;
	add.f64 	%fd25, %fd34, %fd34;
	fma.rn.f64 	%fd33, %fd25, %fd33, %fd16;
	add.s32 	%r4, %r18, 1;
	mul.f64 	%fd32, %fd9, %fd9;
	mul.f64 	%fd31, %fd33, %fd33;
	add.f64 	%fd26, %fd32, %fd31;
	setp.lt.f64 	%p5, %fd26, 0d4010000000000000;
	setp.lt.u32 	%p6, %r18, 999;
	and.pred  	%p7, %p5, %p6;
	mov.u32 	%r18, %r4;
	mov.f64 	%fd34, %fd9;
	@%p7 bra 	$L__BB0_3;
	cvt.rn.f64.u32 	%fd35, %r4;
$L__BB0_5:
	div.rn.f64 	%fd27, %fd35, 0d408F400000000000;
	mul.f64 	%fd28, %fd27, 0d4068200000000000;
	cvt.rzi.u32.f64 	%r14, %fd28;
	mad.lo.s32 	%r15, %r11, 9600, %r1;
	cvta.to.global.u64 	%rd2, %rd1;
	mul.wide.s32 	%rd3, %r15, 3;
	add.s64 	%rd4, %rd2, %rd3;
	st.global.u8 	[%rd4], %r14;
	mul.f64 	%fd29, %fd27, 0d4066C00000000000;
	cvt.rzi.u32.f64 	%r16, %fd29;
	st.global.u8 	[%rd4+1], %r16;
	mul.f64 	%fd30, %fd27, 0d406FE00000000000;
	cvt.rzi.u32.f64 	%r17, %fd30;
	st.global.u8 	[%rd4+2], %r17;
$L__BB0_6:
	ret;

}


// ===== COMPILED SASS (sm_100) =====

	.target	sm_100

	.elftype	@"ET_EXEC"


//--------------------- .note.nv.tkinfo           --------------------------
	.section	.note.nv.tkinfo,"",@"SHT_NOTE"
	.sectionflags	@"SHF_NOTE_NV_TKINFO"
	.tkinfo
        /*0018*/ 	.word	0x00000002
        /*0030*/ 	.string	""
        /*0030*/ 	.string	"ptxas"
        /*0030*/ 	.string	"Cuda compilation tools, release 13.0, V13.0.88"
        /*0030*/ 	.string	"Build cuda_13.0.r13.0/compiler.36424714_0"
        /*0030*/ 	.string	"-arch sm_100 -m 64 "



//--------------------- .note.nv.cuinfo           --------------------------
	.section	.note.nv.cuinfo,"",@"SHT_NOTE"
	.sectionflags	@"SHF_NOTE_NV_CUINFO"
        /*0018*/ 	.short	0x0002
        /*001a*/ 	.short	0x0064
        /*001c*/ 	.short	0x0082
	.zero		2


//--------------------- .nv.info                  --------------------------
	.section	.nv.info,"",@"SHT_CUDA_INFO"
	.align	4


	//----- nvinfo : EIATTR_REGCOUNT
	.align		4
        /*0000*/ 	.byte	0x04, 0x2f
        /*0002*/ 	.short	(.L_1 - .L_0)
	.align		4
.L_0:
        /*0004*/ 	.word	index@(_Z12julia_kernelddP5Pixel)
        /*0008*/ 	.word	0x0000001c


	//----- nvinfo : EIATTR_FRAME_SIZE
	.align		4
.L_1:
        /*000c*/ 	.byte	0x04, 0x11
        /*000e*/ 	.short	(.L_3 - .L_2)
	.align		4
.L_2:
        /*0010*/ 	.word	index@($__internal_0_$__cuda_sm20_div_rn_f64_full)
        /*0014*/ 	.word	0x00000000


	//----- nvinfo : EIATTR_FRAME_SIZE
	.align		4
.L_3:
        /*0018*/ 	.byte	0x04, 0x11
        /*001a*/ 	.short	(.L_5 - .L_4)
	.align		4
.L_4:
        /*001c*/ 	.word	index@(_Z12julia_kernelddP5Pixel)
        /*0020*/ 	.word	0x00000000


	//----- nvinfo : EIATTR_MIN_STACK_SIZE
	.align		4
.L_5:
        /*0024*/ 	.byte	0x04, 0x12
        /*0026*/ 	.short	(.L_7 - .L_6)
	.align		4
.L_6:
        /*0028*/ 	.word	index@(_Z12julia_kernelddP5Pixel)
        /*002c*/ 	.word	0x00000000
.L_7:


//--------------------- .nv.compat                --------------------------
	.section	.nv.compat,"",@"SHT_CUDA_COMPAT_INFO"
	.align	4
        /*0000*/ 	.byte	0x02, 0x09, 0x00, 0x00, 0x02, 0x02, 0x01, 0x00, 0x02, 0x05, 0x05, 0x00, 0x03, 0x07, 0x01, 0x01
        /*0010*/ 	.byte	0x02, 0x03, 0x00, 0x00, 0x02, 0x06, 0x01, 0x00, 0x04, 0x0b, 0x08, 0x00, 0x01, 0x00, 0x00, 0x00
        /*0020*/ 	.byte	0x00, 0x00, 0x00, 0x00


//--------------------- .nv.info._Z12julia_kernelddP5Pixel --------------------------
	.section	.nv.info._Z12julia_kernelddP5Pixel,"",@"SHT_CUDA_INFO"
	.sectionflags	@""
	.align	4


	//----- nvinfo : EIATTR_CUDA_API_VERSION
	.align		4
        /*0000*/ 	.byte	0x04, 0x37
        /*0002*/ 	.short	(.L_9 - .L_8)
.L_8:
        /*0004*/ 	.word	0x00000082


	//----- nvinfo : EIATTR_KPARAM_INFO
	.align		4
.L_9:
        /*0008*/ 	.byte	0x04, 0x17
        /*000a*/ 	.short	(.L_11 - .L_10)
.L_10:
        /*000c*/ 	.word	0x00000000
        /*0010*/ 	.short	0x0002
        /*0012*/ 	.short	0x0010
        /*0014*/ 	.byte	0x00, 0xf5, 0x21, 0x00


	//----- nvinfo : EIATTR_KPARAM_INFO
	.align		4
.L_11:
        /*0018*/ 	.byte	0x04, 0x17
        /*001a*/ 	.short	(.L_13 - .L_12)
.L_12:
        /*001c*/ 	.word	0x00000000
        /*0020*/ 	.short	0x0001
        /*0022*/ 	.short	0x0008
        /*0024*/ 	.byte	0x00, 0xf0, 0x21, 0x00


	//----- nvinfo : EIATTR_KPARAM_INFO
	.align		4
.L_13:
        /*0028*/ 	.byte	0x04, 0x17
        /*002a*/ 	.short	(.L_15 - .L_14)
.L_14:
        /*002c*/ 	.word	0x00000000
        /*0030*/ 	.short	0x0000
        /*0032*/ 	.short	0x0000
        /*0034*/ 	.byte	0x00, 0xf0, 0x21, 0x00


	//----- nvinfo : EIATTR_SPARSE_MMA_MASK
	.align		4
.L_15:
        /*0038*/ 	.byte	0x03, 0x50
        /*003a*/ 	.short	0x0000


	//----- nvinfo : EIATTR_MAXREG_COUNT
	.align		4
        /*003c*/ 	.byte	0x03, 0x1b
        /*003e*/ 	.short	0x00ff


	//----- nvinfo : EIATTR_MERCURY_ISA_VERSION
	.align		4
        /*0040*/ 	.byte	0x03, 0x5f
        /*0042*/ 	.short	0x0101


	//----- nvinfo : EIATTR_VRC_CTA_INIT_COUNT
	.align		4
        /*0044*/ 	.byte	0x02, 0x4a
	.zero		1
	.zero		1


	//----- nvinfo : EIATTR_EXIT_INSTR_OFFSETS
	.align		4
        /*0048*/ 	.byte	0x04, 0x1c
        /*004a*/ 	.short	(.L_17 - .L_16)


	//   ....[0]....
.L_16:
        /*004c*/ 	.word	0x000000b0


	//   ....[1]....
        /*0050*/ 	.word	0x00000810


	//----- nvinfo : EIATTR_CRS_STACK_SIZE
	.align		4
.L_17:
        /*0054*/ 	.byte	0x04, 0x1e
        /*0056*/ 	.short	(.L_19 - .L_18)
.L_18:
        /*0058*/ 	.word	0x00000000


	//----- nvinfo : EIATTR_CBANK_PARAM_SIZE
	.align		4
.L_19:
        /*005c*/ 	.byte	0x03, 0x19
        /*005e*/ 	.short	0x0018


	//----- nvinfo : EIATTR_PARAM_CBANK
	.align		4
        /*0060*/ 	.byte	0x04, 0x0a
        /*0062*/ 	.short	(.L_21 - .L_20)
	.align		4
.L_20:
        /*0064*/ 	.word	index@(.nv.constant0._Z12julia_kernelddP5Pixel)
        /*0068*/ 	.short	0x0380
        /*006a*/ 	.short	0x0018


	//----- nvinfo : EIATTR_SW_WAR
	.align		4
.L_21:
        /*006c*/ 	.byte	0x04, 0x36
        /*006e*/ 	.short	(.L_23 - .L_22)
.L_22:
        /*0070*/ 	.word	0x00000008
.L_23:


//--------------------- .nv.callgraph             --------------------------
	.section	.nv.callgraph,"",@"SHT_CUDA_CALLGRAPH"
	.align	4
	.sectionentsize	8
	.align		4
        /*0000*/ 	.word	0x00000000
	.align		4
        /*0004*/ 	.word	0xffffffff
	.align		4
        /*0008*/ 	.word	0x00000000
	.align		4
        /*000c*/ 	.word	0xfffffffe
	.align		4
        /*0010*/ 	.word	0x00000000
	.align		4
        /*0014*/ 	.word	0xfffffffd
	.align		4
        /*0018*/ 	.word	0x00000000
	.align		4
        /*001c*/ 	.word	0xfffffffc


//--------------------- .text._Z12julia_kernelddP5Pixel --------------------------
	.section	.text._Z12julia_kernelddP5Pixel,"ax",@progbits
	.align	128
        .global         _Z12julia_kernelddP5Pixel
        .type           _Z12julia_kernelddP5Pixel,@function
        .size           _Z12julia_kernelddP5Pixel,(.L_x_16 - _Z12julia_kernelddP5Pixel)
        .other          _Z12julia_kernelddP5Pixel,@"STO_CUDA_ENTRY STV_DEFAULT"
_Z12julia_kernelddP5Pixel:
.text._Z12julia_kernelddP5Pixel:
[----:B------:R-:W-:Y:S01]  /*0000*/  LDC R1, c[0x0][0x37c] ;  /* 0x0000df00ff017b82 */ /* 0x000fe20000000800 */
[----:B------:R-:W0:Y:S07]  /*0010*/  S2R R2, SR_TID.Y ;  /* 0x0000000000027919 */ /* 0x000e2e0000002200 */
[----:B------:R-:W1:Y:S01]  /*0020*/  LDC R0, c[0x0][0x360] ;  /* 0x0000d800ff007b82 */ /* 0x000e620000000800 */
[----:B------:R-:W1:Y:S07]  /*0030*/  S2R R3, SR_TID.X ;  /* 0x0000000000037919 */ /* 0x000e6e0000002100 */
[----:B------:R-:W0:Y:S08]  /*0040*/  S2UR UR5, SR_CTAID.Y ;  /* 0x00000000000579c3 */ /* 0x000e300000002600 */
[----:B------:R-:W0:Y:S08]  /*0050*/  LDC R7, c[0x0][0x364] ;  /* 0x0000d900ff077b82 */ /* 0x000e300000000800 */
[----:B------:R-:W1:Y:S01]  /*0060*/  S2UR UR4, SR_CTAID.X ;  /* 0x00000000000479c3 */ /* 0x000e620000002500 */
[----:B0-----:R-:W-:-:S05]  /*0070*/  IMAD R7, R7, UR5, R2 ;  /* 0x0000000507077c24 */ /* 0x001fca000f8e0202 */
[----:B------:R-:W-:Y:S01]  /*0080*/  ISETP.GT.U32.AND P0, PT, R7, 0x1c1f, PT ;  /* 0x00001c1f0700780c */ /* 0x000fe20003f04070 */
[----:B-1----:R-:W-:-:S05]  /*0090*/  IMAD R0, R0, UR4, R3 ;  /* 0x0000000400007c24 */ /* 0x002fca000f8e0203 */
[----:B------:R-:W-:-:S13]  /*00a0*/  ISETP.GT.OR P0, PT, R0, 0x257f, P0 ;  /* 0x0000257f0000780c */ /* 0x000fda0000704670 */
[----:B------:R-:W-:Y:S05]  /*00b0*/  @P0 EXIT ;  /* 0x000000000000094d */ /* 0x000fea0003800000 */
[----:B------:R-:W0:Y:S01]  /*00c0*/  MUFU.RCP64H R5, 9600 ;  /* 0x40c2c00000057908 */ /* 0x000e220000001800 */
[----:B------:R-:W-:Y:S01]  /*00d0*/  IMAD.MOV.U32 R10, RZ, RZ, 0x0 ;  /* 0x00000000ff0a7424 */ /* 0x000fe200078e00ff */
[----:B------:R-:W-:Y:S01]  /*00e0*/  UMOV UR4, URZ ;  /* 0x000000ff00047c82 */ /* 0x000fe20008000000 */
[----:B------:R-:W-:Y:S01]  /*00f0*/  IMAD.MOV.U32 R11, RZ, RZ, 0x40c2c000 ;  /* 0x40c2c000ff0b7424 */ /* 0x000fe200078e00ff */
[----:B------:R-:W-:Y:S01]  /*0100*/  BSSY.RECONVERGENT B0, `(.L_x_0) ;  /* 0x0000017000007945 */ /* 0x000fe20003800200 */
[----:B------:R-:W-:-:S06]  /*0110*/  IMAD.MOV.U32 R4, RZ, RZ, 0x1 ;  /* 0x00000001ff047424 */ /* 0x000fcc00078e00ff */
[----:B0-----:R-:W-:-:S08]  /*0120*/  DFMA R2, R4, -R10, 1 ;  /* 0x3ff000000402742b */ /* 0x001fd0000000080a */
[----:B------:R-:W-:Y:S02]  /*0130*/  DFMA R8, R2, R2, R2 ;  /* 0x000000020208722b */ /* 0x000fe40000000002 */
[----:B------:R-:W0:Y:S06]  /*0140*/  I2F.F64 R2, R0 ;  /* 0x0000000000027312 */ /* 0x000e2c0000201c00 */
[----:B------:R-:W-:-:S08]  /*0150*/  DFMA R8, R4, R8, R4 ;  /* 0x000000080408722b */ /* 0x000fd00000000004 */
[----:B------:R-:W-:Y:S02]  /*0160*/  DFMA R10, R8, -R10, 1 ;  /* 0x3ff00000080a742b */ /* 0x000fe4000000080a */
[----:B0-----:R-:W-:-:S06]  /*0170*/  DMUL R4, R2, 4 ;  /* 0x4010000002047828 */ /* 0x001fcc0000000000 */
[----:B------:R-:W-:-:S04]  /*0180*/  DFMA R10, R8, R10, R8 ;  /* 0x0000000a080a722b */ /* 0x000fc80000000008 */
[----:B------:R-:W-:-:S04]  /*0190*/  FSETP.GEU.AND P1, PT, |R5|, 6.5827683646048100446e-37, PT ;  /* 0x036000000500780b */ /* 0x000fc80003f2e200 */
[----:B------:R-:W-:-:S08]  /*01a0*/  DMUL R2, R4, R10 ;  /* 0x0000000a04027228 */ /* 0x000fd00000000000 */
[----:B------:R-:W-:-:S08]  /*01b0*/  DFMA R8, R2, -9600, R4 ;  /* 0xc0c2c0000208782b */ /* 0x000fd00000000004 */
[----:B------:R-:W-:-:S10]  /*01c0*/  DFMA R2, R10, R8, R2 ;  /* 0x000000080a02722b */ /* 0x000fd40000000002 */
[----:B------:R-:W-:-:S05]  /*01d0*/  FFMA R6, RZ, 6.0859375, R3 ;  /* 0x40c2c000ff067823 */ /* 0x000fca0000000003 */
[----:B------:R-:W-:-:S13]  /*01e0*/  FSETP.GT.AND P0, PT, |R6|, 1.469367938527859385e-39, PT ;  /* 0x001000000600780b */ /* 0x000fda0003f04200 */
[----:B------:R-:W-:Y:S05]  /*01f0*/  @P0 BRA P1, `(.L_x_1) ;  /* 0x00000000001c0947 */ /* 0x000fea0000800000 */
[----:B------:R-:W-:Y:S01]  /*0200*/  IMAD.MOV.U32 R8, RZ, RZ, R4 ;  /* 0x000000ffff087224 */ /* 0x000fe200078e0004 */
[----:B------:R-:W-:Y:S01]  /*0210*/  MOV R6, 0x250 ;  /* 0x0000025000067802 */ /* 0x000fe20000000f00 */
[----:B------:R-:W-:Y:S02]  /*0220*/  IMAD.MOV.U32 R9, RZ, RZ, R5 ;  /* 0x000000ffff097224 */ /* 0x000fe400078e0005 */
[----:B------:R-:W-:-:S07]  /*0230*/  IMAD.MOV.U32 R13, RZ, RZ, 0x40c2c000 ;  /* 0x40c2c000ff0d7424 */ /* 0x000fce00078e00ff */
[----:B------:R-:W-:Y:S05]  /*0240*/  CALL.REL.NOINC `($__internal_0_$__cuda_sm20_div_rn_f64_full) ;  /* 0x0000000400747944 */ /* 0x000fea0003c00000 */
[----:B------:R-:W-:Y:S02]  /*0250*/  IMAD.MOV.U32 R2, RZ, RZ, R14 ;  /* 0x000000ffff027224 */ /* 0x000fe400078e000e */
[----:B------:R-:W-:-:S07]  /*0260*/  IMAD.MOV.U32 R3, RZ, RZ, R15 ;  /* 0x000000ffff037224 */ /* 0x000fce00078e000f */
.L_x_1:
[----:B------:R-:W-:Y:S05]  /*0270*/  BSYNC.RECONVERGENT B0 ;  /* 0x0000000000007941 */ /* 0x000fea0003800200 */
.L_x_0:
[----:B------:R-:W0:Y:S01]  /*0280*/  MUFU.RCP64H R5, 7200 ;  /* 0x40bc200000057908 */ /* 0x000e220000001800 */
[----:B------:R-:W-:Y:S01]  /*0290*/  IMAD.MOV.U32 R10, RZ, RZ, 0x0 ;  /* 0x00000000ff0a7424 */ /* 0x000fe200078e00ff */
[----:B------:R-:W-:Y:S01]  /*02a0*/  BSSY.RECONVERGENT B0, `(.L_x_2) ;  /* 0x0000017000007945 */ /* 0x000fe20003800200 */
[----:B------:R-:W-:Y:S01]  /*02b0*/  IMAD.MOV.U32 R11, RZ, RZ, 0x40bc2000 ;  /* 0x40bc2000ff0b7424 */ /* 0x000fe200078e00ff */
[----:B------:R-:W-:Y:S01]  /*02c0*/  DADD R2, R2, -2 ;  /* 0xc000000002027429 */ /* 0x000fe20000000000 */
[----:B------:R-:W-:-:S06]  /*02d0*/  IMAD.MOV.U32 R4, RZ, RZ, 0x1 ;  /* 0x00000001ff047424 */ /* 0x000fcc00078e00ff */
[----:B0-----:R-:W-:-:S08]  /*02e0*/  DFMA R8, R4, -R10, 1 ;  /* 0x3ff000000408742b */ /* 0x001fd0000000080a */
[----:B------:R-:W-:-:S08]  /*02f0*/  DFMA R8, R8, R8, R8 ;  /* 0x000000080808722b */ /* 0x000fd00000000008 */
[----:B------:R-:W-:Y:S01]  /*0300*/  DFMA R4, R4, R8, R4 ;  /* 0x000000080404722b */ /* 0x000fe20000000004 */
[----:B------:R-:W-:-:S07]  /*0310*/  IMAD.SHL.U32 R8, R7, 0x4, RZ ;  /* 0x0000000407087824 */ /* 0x000fce00078e00ff */
[C---:B------:R-:W-:Y:S01]  /*0320*/  DFMA R10, R4.reuse, -R10, 1 ;  /* 0x3ff00000040a742b */ /* 0x040fe2000000080a */
[----:B------:R-:W0:Y:S07]  /*0330*/  I2F.F64.U32 R8, R8 ;  /* 0x0000000800087312 */ /* 0x000e2e0000201800 */
[----:B------:R-:W-:-:S08]  /*0340*/  DFMA R4, R4, R10, R4 ;  /* 0x0000000a0404722b */ /* 0x000fd00000000004 */
[----:B0-----:R-:W-:Y:S01]  /*0350*/  DMUL R10, R8, R4 ;  /* 0x00000004080a7228 */ /* 0x001fe20000000000 */
[----:B------:R-:W-:-:S07]  /*0360*/  FSETP.GEU.AND P1, PT, |R9|, 6.5827683646048100446e-37, PT ;  /* 0x036000000900780b */ /* 0x000fce0003f2e200 */
[----:B------:R-:W-:-:S08]  /*0370*/  DFMA R12, R10, -7200, R8 ;  /* 0xc0bc20000a0c782b */ /* 0x000fd00000000008 */
[----:B------:R-:W-:-:S10]  /*0380*/  DFMA R4, R4, R12, R10 ;  /* 0x0000000c0404722b */ /* 0x000fd4000000000a */
[----:B------:R-:W-:-:S05]  /*0390*/  FFMA R6, RZ, 5.87890625, R5 ;  /* 0x40bc2000ff067823 */ /* 0x000fca0000000005 */
[----:B------:R-:W-:-:S13]  /*03a0*/  FSETP.GT.AND P0, PT, |R6|, 1.469367938527859385e-39, PT ;  /* 0x001000000600780b */ /* 0x000fda0003f04200 */
[----:B------:R-:W-:Y:S05]  /*03b0*/  @P0 BRA P1, `(.L_x_3) ;  /* 0x0000000000140947 */ /* 0x000fea0000800000 */
[----:B------:R-:W-:Y:S02]  /*03c0*/  MOV R13, 0x40bc2000 ;  /* 0x40bc2000000d7802 */ /* 0x000fe40000000f00 */
[----:B------:R-:W-:-:S07]  /*03d0*/  MOV R6, 0x3f0 ;  /* 0x000003f000067802 */ /* 0x000fce0000000f00 */
[----:B------:R-:W-:Y:S05]  /*03e0*/  CALL.REL.NOINC `($__internal_0_$__cuda_sm20_div_rn_f64_full) ;  /* 0x00000004000c7944 */ /* 0x000fea0003c00000 */
[----:B------:R-:W-:Y:S02]  /*03f0*/  IMAD.MOV.U32 R4, RZ, RZ, R14 ;  /* 0x000000ffff047224 */ /* 0x000fe400078e000e */
[----:B------:R-:W-:-:S07]  /*0400*/  IMAD.MOV.U32 R5, RZ, RZ, R15 ;  /* 0x000000ffff057224 */ /* 0x000fce00078e000f */
.L_x_3:
[----:B------:R-:W-:Y:S05]  /*0410*/  BSYNC.RECONVERGENT B0 ;  /* 0x0000000000007941 */ /* 0x000fea0003800200 */
.L_x_2:
[----:B------:R-:W-:Y:S01]  /*0420*/  DADD R8, R4, -2 ;  /* 0xc000000004087429 */ /* 0x000fe20000000000 */
[----:B------:R-:W0:Y:S01]  /*0430*/  LDCU.128 UR8, c[0x0][0x380] ;  /* 0x00007000ff0877ac */ /* 0x000e220008000c00 */
[----:B------:R-:W-:Y:S01]  /*0440*/  DMUL R10, R2, R2 ;  /* 0x00000002020a7228 */ /* 0x000fe20000000000 */
[----:B------:R-:W-:Y:S05]  /*0450*/  BSSY.RECONVERGENT B0, `(.L_x_4) ;  /* 0x0000015000007945 */ /* 0x000fea0003800200 */
[----:B------:R-:W-:-:S08]  /*0460*/  DMUL R12, R8, R8 ;  /* 0x00000008080c7228 */ /* 0x000fd00000000000 */
[----:B------:R-:W-:-:S08]  /*0470*/  DADD R4, R10, R12 ;  /* 0x000000000a047229 */ /* 0x000fd0000000000c */
[----:B------:R-:W-:Y:S01]  /*0480*/  DSETP.GEU.AND P0, PT, R4, 4, PT ;  /* 0x401000000400742a */ /* 0x000fe20003f0e000 */
[----:B------:R-:W-:-:S13]  /*0490*/  CS2R R4, SRZ ;  /* 0x0000000000047805 */ /* 0x000fda000001ff00 */
[----:B0-----:R-:W-:Y:S05]  /*04a0*/  @P0 BRA `(.L_x_5) ;  /* 0x00000000003c0947 */ /* 0x001fea0003800000 */
[----:B------:R-:W-:Y:S01]  /*04b0*/  BSSY.RECONVERGENT B1, `(.L_x_6) ;  /* 0x000000d000017945 */ /* 0x000fe20003800200 */
[----:B------:R-:W-:-:S07]  /*04c0*/  IMAD.MOV.U32 R6, RZ, RZ, RZ ;  /* 0x000000ffff067224 */ /* 0x000fce00078e00ff */
.L_x_7:
[----:B------:R-:W-:Y:S01]  /*04d0*/  DADD R10, -R12, R10 ;  /* 0x000000000c0a7229 */ /* 0x000fe2000000010a */
[C---:B------:R-:W-:Y:S01]  /*04e0*/  ISETP.GE.U32.AND P0, PT, R6.reuse, 0x3e7, PT ;  /* 0x000003e70600780c */ /* 0x040fe20003f06070 */
[----:B------:R-:W-:Y:S01]  /*04f0*/  DADD R4, R2, R2 ;  /* 0x0000000002047229 */ /* 0x000fe20000000002 */
[----:B------:R-:W-:-:S05]  /*0500*/  VIADD R6, R6, 0x1 ;  /* 0x0000000106067836 */ /* 0x000fca0000000000 */
[----:B------:R-:W-:Y:S02]  /*0510*/  DADD R2, R10, UR8 ;  /* 0x000000080a027e29 */ /* 0x000fe40008000000 */
[----:B------:R-:W-:-:S06]  /*0520*/  DFMA R8, R4, R8, UR10 ;  /* 0x0000000a04087e2b */ /* 0x000fcc0008000008 */
[----:B------:R-:W-:Y:S02]  /*0530*/  DMUL R10, R2, R2 ;  /* 0x00000002020a7228 */ /* 0x000fe40000000000 */
[----:B------:R-:W-:-:S08]  /*0540*/  DMUL R12, R8, R8 ;  /* 0x00000008080c7228 */ /* 0x000fd00000000000 */
[----:B------:R-:W-:-:S08]  /*0550*/  DADD R4, R10, R12 ;  /* 0x000000000a047229 */ /* 0x000fd0000000000c */
[----:B------:R-:W-:-:S14]  /*0560*/  DSETP.LT.AND P1, PT, R4, 4, PT ;  /* 0x401000000400742a */ /* 0x000fdc0003f21000 */
[----:B------:R-:W-:Y:S05]  /*0570*/  @!P0 BRA P1, `(.L_x_7) ;  /* 0xfffffffc00d48947 */ /* 0x000fea000083ffff */
[----:B------:R-:W-:Y:S05]  /*0580*/  BSYNC.RECONVERGENT B1 ;  /* 0x0000000000017941 */ /* 0x000fea0003800200 */
.L_x_6:
[----:B------:R0:W1:Y:S02]  /*0590*/  I2F.F64.U32 R4, R6 ;  /* 0x0000000600047312 */ /* 0x0000640000201800 */
.L_x_5:
[----:B------:R-:W-:Y:S05]  /*05a0*/  BSYNC.RECONVERGENT B0 ;  /* 0x0000000000007941 */ /* 0x000fea0003800200 */
.L_x_4:
[----:B------:R-:W2:Y:S01]  /*05b0*/  MUFU.RCP64H R3, 1000 ;  /* 0x408f400000037908 */ /* 0x000ea20000001800 */
[----:B------:R-:W-:Y:S01]  /*05c0*/  IMAD.MOV.U32 R10, RZ, RZ, 0x0 ;  /* 0x00000000ff0a7424 */ /* 0x000fe200078e00ff */
[----:B-1----:R-:W-:Y:S01]  /*05d0*/  FSETP.GEU.AND P1, PT, |R5|, 6.5827683646048100446e-37, PT ;  /* 0x036000000500780b */ /* 0x002fe20003f2e200 */
[----:B------:R-:W-:Y:S01]  /*05e0*/  IMAD.MOV.U32 R11, RZ, RZ, 0x408f4000 ;  /* 0x408f4000ff0b7424 */ /* 0x000fe200078e00ff */
[----:B------:R-:W1:Y:S01]  /*05f0*/  LDCU.64 UR6, c[0x0][0x358] ;  /* 0x00006b00ff0677ac */ /* 0x000e620008000a00 */
[----:B------:R-:W-:Y:S01]  /*0600*/  IMAD.MOV.U32 R2, RZ, RZ, 0x1 ;  /* 0x00000001ff027424 */ /* 0x000fe200078e00ff */
[----:B------:R-:W-:Y:S05]  /*0610*/  BSSY.RECONVERGENT B0, `(.L_x_8) ;  /* 0x0000013000007945 */ /* 0x000fea0003800200 */
[----:B--2---:R-:W-:-:S08]  /*0620*/  DFMA R8, R2, -R10, 1 ;  /* 0x3ff000000208742b */ /* 0x004fd0000000080a */
[----:B------:R-:W-:-:S08]  /*0630*/  DFMA R8, R8, R8, R8 ;  /* 0x000000080808722b */ /* 0x000fd00000000008 */
[----:B------:R-:W-:-:S08]  /*0640*/  DFMA R8, R2, R8, R2 ;  /* 0x000000080208722b */ /* 0x000fd00000000002 */
[----:B------:R-:W-:-:S08]  /*0650*/  DFMA R2, R8, -R10, 1 ;  /* 0x3ff000000802742b */ /* 0x000fd0000000080a */
[----:B------:R-:W-:-:S08]  /*0660*/  DFMA R2, R8, R2, R8 ;  /* 0x000000020802722b */ /* 0x000fd00000000008 */
[----:B------:R-:W-:-:S08]  /*0670*/  DMUL R8, R2, R4 ;  /* 0x0000000402087228 */ /* 0x000fd00000000000 */
[----:B------:R-:W-:-:S08]  /*0680*/  DFMA R10, R8, -1000, R4 ;  /* 0xc08f4000080a782b */ /* 0x000fd00000000004 */
[----:B------:R-:W-:-:S10]  /*0690*/  DFMA R2, R2, R10, R8 ;  /* 0x0000000a0202722b */ /* 0x000fd40000000008 */
[----:B0-----:R-:W-:-:S05]  /*06a0*/  FFMA R6, RZ, 4.4765625, R3 ;  /* 0x408f4000ff067823 */ /* 0x001fca0000000003 */
[----:B------:R-:W-:-:S13]  /*06b0*/  FSETP.GT.AND P0, PT, |R6|, 1.469367938527859385e-39, PT ;  /* 0x001000000600780b */ /* 0x000fda0003f04200 */
[----:B-1----:R-:W-:Y:S05]  /*06c0*/  @P0 BRA P1, `(.L_x_9) ;  /* 0x00000000001c0947 */ /* 0x002fea0000800000 */
[----:B------:R-:W-:Y:S01]  /*06d0*/  IMAD.MOV.U32 R8, RZ, RZ, R4 ;  /* 0x000000ffff087224 */ /* 0x000fe200078e0004 */
[----:B------:R-:W-:Y:S01]  /*06e0*/  MOV R13, 0x408f4000 ;  /* 0x408f4000000d7802 */ /* 0x000fe20000000f00 */
[----:B------:R-:W-:Y:S01]  /*06f0*/  IMAD.MOV.U32 R9, RZ, RZ, R5 ;  /* 0x000000ffff097224 */ /* 0x000fe200078e0005 */
[----:B------:R-:W-:-:S07]  /*0700*/  MOV R6, 0x720 ;  /* 0x0000072000067802 */ /* 0x000fce0000000f00 */
[----:B------:R-:W-:Y:S05]  /*0710*/  CALL.REL.NOINC `($__internal_0_$__cuda_sm20_div_rn_f64_full) ;  /* 0x0000000000407944 */ /* 0x000fea0003c00000 */
[----:B------:R-:W-:Y:S02]  /*0720*/  IMAD.MOV.U32 R2, RZ, RZ, R14 ;  /* 0x000000ffff027224 */ /* 0x000fe400078e000e */
[----:B------:R-:W-:-:S07]  /*0730*/  IMAD.MOV.U32 R3, RZ, RZ, R15 ;  /* 0x000000ffff037224 */ /* 0x000fce00078e000f */
.L_x_9:
[----:B------:R-:W-:Y:S05]  /*0740*/  BSYNC.RECONVERGENT B0 ;  /* 0x0000000000007941 */ /* 0x000fea0003800200 */
.L_x_8:
[----:B------:R-:W0:Y:S01]  /*0750*/  LDC.64 R12, c[0x0][0x390] ;  /* 0x0000e400ff0c7b82 */ /* 0x000e220000000a00 */
[C---:B------:R-:W-:Y:S02]  /*0760*/  DMUL R4, R2.reuse, 193 ;  /* 0x4068200002047828 */ /* 0x040fe40000000000 */
[C---:B------:R-:W-:Y:S02]  /*0770*/  DMUL R8, R2.reuse, 182 ;  /* 0x4066c00002087828 */ /* 0x040fe40000000000 */
[----:B------:R-:W-:Y:S01]  /*0780*/  DMUL R10, R2, 255 ;  /* 0x406fe000020a7828 */ /* 0x000fe20000000000 */
[----:B------:R-:W-:-:S05]  /*0790*/  IMAD R3, R7, 0x2580, R0 ;  /* 0x0000258007037824 */ /* 0x000fca00078e0200 */
[----:B------:R-:W1:Y:S08]  /*07a0*/  F2I.U32.F64.TRUNC R5, R4 ;  /* 0x0000000400057311 */ /* 0x000e70000030d000 */
[----:B------:R-:W2:Y:S01]  /*07b0*/  F2I.U32.F64.TRUNC R9, R8 ;  /* 0x0000000800097311 */ /* 0x000ea2000030d000 */
[----:B0-----:R-:W-:-:S07]  /*07c0*/  IMAD.WIDE R2, R3, 0x3, R12 ;  /* 0x0000000303027825 */ /* 0x001fce00078e020c */
[----:B------:R-:W0:Y:S01]  /*07d0*/  F2I.U32.F64.TRUNC R11, R10 ;  /* 0x0000000a000b7311 */ /* 0x000e22000030d000 */
[----:B-1----:R-:W-:Y:S04]  /*07e0*/  STG.E.U8 desc[UR6][R2.64], R5 ;  /* 0x0000000502007986 */ /* 0x002fe8000c101106 */
[----:B--2---:R-:W-:Y:S04]  /*07f0*/  STG.E.U8 desc[UR6][R2.64+0x1], R9 ;  /* 0x0000010902007986 */ /* 0x004fe8000c101106 */
[----:B0-----:R-:W-:Y:S01]  /*0800*/  STG.E.U8 desc[UR6][R2.64+0x2], R11 ;  /* 0x0000020b02007986 */ /* 0x001fe2000c101106 */
[----:B------:R-:W-:Y:S05]  /*0810*/  EXIT ;  /* 0x000000000000794d */ /* 0x000fea0003800000 */
        .weak           $__internal_0_$__cuda_sm20_div_rn_f64_full
        .type           $__internal_0_$__cuda_sm20_div_rn_f64_full,@function
        .size           $__internal_0_$__cuda_sm20_div_rn_f64_full,(.L_x_16 - $__internal_0_$__cuda_sm20_div_rn_f64_full)
$__internal_0_$__cuda_sm20_div_rn_f64_full:
[C---:B------:R-:W-:Y:S01]  /*0820*/  FSETP.GEU.AND P0, PT, |R13|.reuse, 1.469367938527859385e-39, PT ;  /* 0x001000000d00780b */ /* 0x040fe20003f0e200 */
[----:B------:R-:W-:Y:S01]  /*0830*/  IMAD.U32 R12, RZ, RZ, UR4 ;  /* 0x00000004ff0c7e24 */ /* 0x000fe2000f8e00ff */
[----:B------:R-:W-:Y:S01]  /*0840*/  LOP3.LUT R4, R13, 0x800fffff, RZ, 0xc0, !PT ;  /* 0x800fffff0d047812 */ /* 0x000fe200078ec0ff */
[----:B------:R-:W-:Y:S01]  /*0850*/  IMAD.U32 R10, RZ, RZ, UR4 ;  /* 0x00000004ff0a7e24 */ /* 0x000fe2000f8e00ff */
[C---:B------:R-:W-:Y:S01]  /*0860*/  FSETP.GEU.AND P2, PT, |R9|.reuse, 1.469367938527859385e-39, PT ;  /* 0x001000000900780b */ /* 0x040fe20003f4e200 */
[----:B------:R-:W-:Y:S01]  /*0870*/  IMAD.MOV.U32 R16, RZ, RZ, 0x1 ;  /* 0x00000001ff107424 */ /* 0x000fe200078e00ff */
[----:B------:R-:W-:Y:S01]  /*0880*/  LOP3.LUT R11, R4, 0x3ff00000, RZ, 0xfc, !PT ;  /* 0x3ff00000040b7812 */ /* 0x000fe200078efcff */
[----:B------:R-:W-:Y:S01]  /*0890*/  BSSY.RECONVERGENT B1, `(.L_x_10) ;  /* 0x0000052000017945 */ /* 0x000fe20003800200 */
[----:B------:R-:W-:Y:S02]  /*08a0*/  LOP3.LUT R15, R9, 0x7ff00000, RZ, 0xc0, !PT ;  /* 0x7ff00000090f7812 */ /* 0x000fe400078ec0ff */
[----:B------:R-:W-:-:S03]  /*08b0*/  LOP3.LUT R20, R13, 0x7ff00000, RZ, 0xc0, !PT ;  /* 0x7ff000000d147812 */ /* 0x000fc600078ec0ff */
[----:B------:R-:W-:Y:S01]  /*08c0*/  @!P0 DMUL R10, R12, 8.98846567431157953865e+307 ;  /* 0x7fe000000c0a8828 */ /* 0x000fe20000000000 */
[----:B------:R-:W-:-:S03]  /*08d0*/  ISETP.GE.U32.AND P1, PT, R15, R20, PT ;  /* 0x000000140f00720c */ /* 0x000fc60003f26070 */
[----:B------:R-:W-:Y:S02]  /*08e0*/  @!P2 LOP3.LUT R14, R13, 0x7ff00000, RZ, 0xc0, !PT ;  /* 0x7ff000000d0ea812 */ /* 0x000fe400078ec0ff */
[----:B------:R-:W0:Y:S02]  /*08f0*/  MUFU.RCP64H R17, R11 ;  /* 0x0000000b00117308 */ /* 0x000e240000001800 */
[----:B------:R-:W-:Y:S01]  /*0900*/  @!P2 ISETP.GE.U32.AND P3, PT, R15, R14, PT ;  /* 0x0000000e0f00a20c */ /* 0x000fe20003f66070 */
[----:B------:R-:W-:-:S05]  /*0910*/  IMAD.MOV.U32 R14, RZ, RZ, 0x1ca00000 ;  /* 0x1ca00000ff0e7424 */ /* 0x000fca00078e00ff */
[----:B------:R-:W-:-:S04]  /*0920*/  @!P2 SEL R19, R14, 0x63400000, !P3 ;  /* 0x634000000e13a807 */ /* 0x000fc80005800000 */
[----:B------:R-:W-:-:S04]  /*0930*/  @!P2 LOP3.LUT R22, R19, 0x80000000, R9, 0xf8, !PT ;  /* 0x800000001316a812 */ /* 0x000fc800078ef809 */
[----:B------:R-:W-:Y:S01]  /*0940*/  @!P2 LOP3.LUT R23, R22, 0x100000, RZ, 0xfc, !PT ;  /* 0x001000001617a812 */ /* 0x000fe200078efcff */
[----:B0-----:R-:W-:Y:S01]  /*0950*/  DFMA R4, R16, -R10, 1 ;  /* 0x3ff000001004742b */ /* 0x001fe2000000080a */
[----:B------:R-:W-:-:S07]  /*0960*/  @!P2 IMAD.MOV.U32 R22, RZ, RZ, RZ ;  /* 0x000000ffff16a224 */ /* 0x000fce00078e00ff */
[----:B------:R-:W-:-:S08]  /*0970*/  DFMA R4, R4, R4, R4 ;  /* 0x000000040404722b */ /* 0x000fd00000000004 */
[----:B------:R-:W-:Y:S01]  /*0980*/  DFMA R16, R16, R4, R16 ;  /* 0x000000041010722b */ /* 0x000fe20000000010 */
[----:B------:R-:W-:Y:S01]  /*0990*/  SEL R5, R14, 0x63400000, !P1 ;  /* 0x634000000e057807 */ /* 0x000fe20004800000 */
[----:B------:R-:W-:-:S03]  /*09a0*/  IMAD.MOV.U32 R4, RZ, RZ, R8 ;  /* 0x000000ffff047224 */ /* 0x000fc600078e0008 */
[----:B------:R-:W-:-:S03]  /*09b0*/  LOP3.LUT R5, R5, 0x800fffff, R9, 0xf8, !PT ;  /* 0x800fffff05057812 */ /* 0x000fc600078ef809 */
[----:B------:R-:W-:-:S03]  /*09c0*/  DFMA R18, R16, -R10, 1 ;  /* 0x3ff000001012742b */ /* 0x000fc6000000080a */
[----:B------:R-:W-:Y:S01]  /*09d0*/  @!P2 DFMA R4, R4, 2, -R22 ;  /* 0x400000000404a82b */ /* 0x000fe20000000816 */
[----:B------:R-:W-:Y:S01]  /*09e0*/  IMAD.MOV.U32 R22, RZ, RZ, R15 ;  /* 0x000000ffff167224 */ /* 0x000fe200078e000f */
[----:B------:R-:W-:-:S03]  /*09f0*/  MOV R23, R20 ;  /* 0x0000001400177202 */ /* 0x000fc60000000f00 */
[----:B------:R-:W-:Y:S01]  /*0a00*/  DFMA R16, R16, R18, R16 ;  /* 0x000000121010722b */ /* 0x000fe20000000010 */
[----:B------:R-:W-:-:S04]  /*0a10*/  @!P0 LOP3.LUT R23, R11, 0x7ff00000, RZ, 0xc0, !PT ;  /* 0x7ff000000b178812 */ /* 0x000fc800078ec0ff */
[----:B------:R-:W-:Y:S01]  /*0a20*/  @!P2 LOP3.LUT R22, R5, 0x7ff00000, RZ, 0xc0, !PT ;  /* 0x7ff000000516a812 */ /* 0x000fe200078ec0ff */
[----:B------:R-:W-:Y:S02]  /*0a30*/  VIADD R25, R23, 0xffffffff ;  /* 0xffffffff17197836 */ /* 0x000fe40000000000 */
[----:B------:R-:W-:Y:S02]  /*0a40*/  DMUL R18, R16, R4 ;  /* 0x0000000410127228 */ /* 0x000fe40000000000 */
[----:B------:R-:W-:-:S05]  /*0a50*/  VIADD R24, R22, 0xffffffff ;  /* 0xffffffff16187836 */ /* 0x000fca0000000000 */
[----:B------:R-:W-:Y:S01]  /*0a60*/  ISETP.GT.U32.AND P0, PT, R24, 0x7feffffe, PT ;  /* 0x7feffffe1800780c */ /* 0x000fe20003f04070 */
[----:B------:R-:W-:-:S03]  /*0a70*/  DFMA R20, R18, -R10, R4 ;  /* 0x8000000a1214722b */ /* 0x000fc60000000004 */
[----:B------:R-:W-:-:S05]  /*0a80*/  ISETP.GT.U32.OR P0, PT, R25, 0x7feffffe, P0 ;  /* 0x7feffffe1900780c */ /* 0x000fca0000704470 */
[----:B------:R-:W-:-:S08]  /*0a90*/  DFMA R16, R16, R20, R18 ;  /* 0x000000141010722b */ /* 0x000fd00000000012 */
[----:B------:R-:W-:Y:S05]  /*0aa0*/  @P0 BRA `(.L_x_11) ;  /* 0x00000000006c0947 */ /* 0x000fea0003800000 */
[----:B------:R-:W-:-:S04]  /*0ab0*/  LOP3.LUT R18, R13, 0x7ff00000, RZ, 0xc0, !PT ;  /* 0x7ff000000d127812 */ /* 0x000fc800078ec0ff */
[CC--:B------:R-:W-:Y:S02]  /*0ac0*/  VIADDMNMX R8, R15.reuse, -R18.reuse, 0xb9600000, !PT ;  /* 0xb96000000f087446 */ /* 0x0c0fe40007800912 */
[----:B------:R-:W-:Y:S02]  /*0ad0*/  ISETP.GE.U32.AND P0, PT, R15, R18, PT ;  /* 0x000000120f00720c */ /* 0x000fe40003f06070 */
[----:B------:R-:W-:Y:S02]  /*0ae0*/  VIMNMX R8, PT, PT, R8, 0x46a00000, PT ;  /* 0x46a0000008087848 */ /* 0x000fe40003fe0100 */
[----:B------:R-:W-:-:S05]  /*0af0*/  SEL R9, R14, 0x63400000, !P0 ;  /* 0x634000000e097807 */ /* 0x000fca0004000000 */
[----:B------:R-:W-:Y:S02]  /*0b00*/  IMAD.IADD R18, R8, 0x1, -R9 ;  /* 0x0000000108127824 */ /* 0x000fe400078e0a09 */
[----:B------:R-:W-:Y:S02]  /*0b10*/  IMAD.MOV.U32 R8, RZ, RZ, RZ ;  /* 0x000000ffff087224 */ /* 0x000fe400078e00ff */
[----:B------:R-:W-:-:S06]  /*0b20*/  VIADD R9, R18, 0x7fe00000 ;  /* 0x7fe0000012097836 */ /* 0x000fcc0000000000 */
[----:B------:R-:W-:-:S10]  /*0b30*/  DMUL R14, R16, R8 ;  /* 0x00000008100e7228 */ /* 0x000fd40000000000 */
[----:B------:R-:W-:-:S13]  /*0b40*/  FSETP.GTU.AND P0, PT, |R15|, 1.469367938527859385e-39, PT ;  /* 0x001000000f00780b */ /* 0x000fda0003f0c200 */
[----:B------:R-:W-:Y:S05]  /*0b50*/  @P0 BRA `(.L_x_12) ;  /* 0x0000000000940947 */ /* 0x000fea0003800000 */
[----:B------:R-:W-:Y:S01]  /*0b60*/  DFMA R4, R16, -R10, R4 ;  /* 0x8000000a1004722b */ /* 0x000fe20000000004 */
[----:B------:R-:W-:-:S09]  /*0b70*/  IMAD.MOV.U32 R8, RZ, RZ, RZ ;  /* 0x000000ffff087224 */ /* 0x000fd200078e00ff */
[C---:B------:R-:W-:Y:S02]  /*0b80*/  FSETP.NEU.AND P0, PT, R5.reuse, RZ, PT ;  /* 0x000000ff0500720b */ /* 0x040fe40003f0d000 */
[----:B------:R-:W-:-:S04]  /*0b90*/  LOP3.LUT R13, R5, 0x80000000, R13, 0x48, !PT ;  /* 0x80000000050d7812 */ /* 0x000fc800078e480d */
[----:B------:R-:W-:-:S07]  /*0ba0*/  LOP3.LUT R9, R13, R9, RZ, 0xfc, !PT ;  /* 0x000000090d097212 */ /* 0x000fce00078efcff */
[----:B------:R-:W-:Y:S05]  /*0bb0*/  @!P0 BRA `(.L_x_12) ;  /* 0x00000000007c8947 */ /* 0x000fea0003800000 */
[----:B------:R-:W-:Y:S01]  /*0bc0*/  IMAD.MOV R5, RZ, RZ, -R18 ;  /* 0x000000ffff057224 */ /* 0x000fe200078e0a12 */
[----:B------:R-:W-:Y:S01]  /*0bd0*/  DMUL.RP R8, R16, R8 ;  /* 0x0000000810087228 */ /* 0x000fe20000008000 */
[----:B------:R-:W-:-:S06]  /*0be0*/  IMAD.MOV.U32 R4, RZ, RZ, RZ ;  /* 0x000000ffff047224 */ /* 0x000fcc00078e00ff */
[----:B------:R-:W-:-:S03]  /*0bf0*/  DFMA R4, R14, -R4, R16 ;  /* 0x800000040e04722b */ /* 0x000fc60000000010 */
[----:B------:R-:W-:-:S03]  /*0c00*/  LOP3.LUT R13, R9, R13, RZ, 0x3c, !PT ;  /* 0x0000000d090d7212 */ /* 0x000fc600078e3cff */
[----:B------:R-:W-:-:S04]  /*0c10*/  IADD3 R4, PT, PT, -R18, -0x43300000, RZ ;  /* 0xbcd0000012047810 */ /* 0x000fc80007ffe1ff */
[----:B------:R-:W-:-:S04]  /*0c20*/  FSETP.NEU.AND P0, PT, |R5|, R4, PT ;  /* 0x000000040500720b */ /* 0x000fc80003f0d200 */
[----:B------:R-:W-:Y:S02]  /*0c30*/  FSEL R14, R8, R14, !P0 ;  /* 0x0000000e080e7208 */ /* 0x000fe40004000000 */
[----:B------:R-:W-:Y:S01]  /*0c40*/  FSEL R15, R13, R15, !P0 ;  /* 0x0000000f0d0f7208 */ /* 0x000fe20004000000 */
[----:B------:R-:W-:Y:S06]  /*0c50*/  BRA `(.L_x_12) ;  /* 0x0000000000547947 */ /* 0x000fec0003800000 */
.L_x_11:
[----:B------:R-:W-:-:S14]  /*0c60*/  DSETP.NAN.AND P0, PT, R8, R8, PT ;  /* 0x000000080800722a */ /* 0x000fdc0003f08000 */
[----:B------:R-:W-:Y:S05]  /*0c70*/  @P0 BRA `(.L_x_13) ;  /* 0x0000000000440947 */ /* 0x000fea0003800000 */
[----:B------:R-:W-:-:S14]  /*0c80*/  DSETP.NAN.AND P0, PT, R12, R12, PT ;  /* 0x0000000c0c00722a */ /* 0x000fdc0003f08000 */
[----:B------:R-:W-:Y:S05]  /*0c90*/  @P0 BRA `(.L_x_14) ;  /* 0x0000000000300947 */ /* 0x000fea0003800000 */
[----:B------:R-:W-:Y:S01]  /*0ca0*/  ISETP.NE.AND P0, PT, R22, R23, PT ;  /* 0x000000171600720c */ /* 0x000fe20003f05270 */
[----:B------:R-:W-:Y:S01]  /*0cb0*/  IMAD.MOV.U32 R14, RZ, RZ, 0x0 ;  /* 0x00000000ff0e7424 */ /* 0x000fe200078e00ff */
[----:B------:R-:W-:-:S11]  /*0cc0*/  MOV R15, 0xfff80000 ;  /* 0xfff80000000f7802 */ /* 0x000fd60000000f00 */
[----:B------:R-:W-:Y:S05]  /*0cd0*/  @!P0 BRA `(.L_x_12) ;  /* 0x0000000000348947 */ /* 0x000fea0003800000 */
[----:B------:R-:W-:Y:S02]  /*0ce0*/  ISETP.NE.AND P0, PT, R22, 0x7ff00000, PT ;  /* 0x7ff000001600780c */ /* 0x000fe40003f05270 */
[----:B------:R-:W-:Y:S02]  /*0cf0*/  LOP3.LUT R15, R9, 0x80000000, R13, 0x48, !PT ;  /* 0x80000000090f7812 */ /* 0x000fe400078e480d */
[----:B------:R-:W-:-:S13]  /*0d00*/  ISETP.EQ.OR P0, PT, R23, RZ, !P0 ;  /* 0x000000ff1700720c */ /* 0x000fda0004702670 */
[----:B------:R-:W-:Y:S01]  /*0d10*/  @P0 LOP3.LUT R4, R15, 0x7ff00000, RZ, 0xfc, !PT ;  /* 0x7ff000000f040812 */ /* 0x000fe200078efcff */
[----:B------:R-:W-:Y:S02]  /*0d20*/  @!P0 IMAD.MOV.U32 R14, RZ, RZ, RZ ;  /* 0x000000ffff0e8224 */ /* 0x000fe400078e00ff */
[----:B------:R-:W-:Y:S02]  /*0d30*/  @P0 IMAD.MOV.U32 R14, RZ, RZ, RZ ;  /* 0x000000ffff0e0224 */ /* 0x000fe400078e00ff */
[----:B------:R-:W-:Y:S01]  /*0d40*/  @P0 IMAD.MOV.U32 R15, RZ, RZ, R4 ;  /* 0x000000ffff0f0224 */ /* 0x000fe200078e0004 */
[----:B------:R-:W-:Y:S06]  /*0d50*/  BRA `(.L_x_12) ;  /* 0x0000000000147947 */ /* 0x000fec0003800000 */
.L_x_14:
[----:B------:R-:W-:Y:S01]  /*0d60*/  LOP3.LUT R15, R13, 0x80000, RZ, 0xfc, !PT ;  /* 0x000800000d0f7812 */ /* 0x000fe200078efcff */
[----:B------:R-:W-:Y:S01]  /*0d70*/  IMAD.MOV.U32 R14, RZ, RZ, R12 ;  /* 0x000000ffff0e7224 */ /* 0x000fe200078e000c */
[----:B------:R-:W-:Y:S06]  /*0d80*/  BRA `(.L_x_12) ;  /* 0x0000000000087947 */ /* 0x000fec0003800000 */
.L_x_13:
[----:B------:R-:W-:Y:S01]  /*0d90*/  LOP3.LUT R15, R9, 0x80000, RZ, 0xfc, !PT ;  /* 0x00080000090f7812 */ /* 0x000fe200078efcff */
[----:B------:R-:W-:-:S07]  /*0da0*/  IMAD.MOV.U32 R14, RZ, RZ, R8 ;  /* 0x000000ffff0e7224 */ /* 0x000fce00078e0008 */
.L_x_12:
[----:B------:R-:W-:Y:S05]  /*0db0*/  BSYNC.RECONVERGENT B1 ;  /* 0x0000000000017941 */ /* 0x000fea0003800200 */
.L_x_10:
[----:B------:R-:W-:Y:S02]  /*0dc0*/  IMAD.MOV.U32 R4, RZ, RZ, R6 ;  /* 0x000000ffff047224 */ /* 0x000fe400078e0006 */
[----:B------:R-:W-:-:S04]  /*0dd0*/  IMAD.MOV.U32 R5, RZ, RZ, 0x0 ;  /* 0x00000000ff057424 */ /* 0x000fc800078e00ff */
[----:B------:R-:W-:Y:S05]  /*0de0*/  RET.REL.NODEC R4 `(_Z12julia_kernelddP5Pixel) ;  /* 0xfffffff004847950 */ /* 0x000fea0003c3ffff */
.L_x_15:
[----:B------:R-:W-:-:S00]  /*0df0*/  BRA `(.L_x_15) ;  /* 0xfffffffc00fc7947 */ /* 0x000fc0000383ffff */
[----:B------:R-:W-:-:S00]  /*0e00*/  NOP ;  /* 0x0000000000007918 */ /* 0x000fc00000000000 */
[----:B------:R-:W-:-:S00]  /*0e10*/  NOP ;  /* 0x0000000000007918 */ /* 0x000fc00000000000 */
[----:B------:R-:W-:-:S00]  /*0e20*/  NOP ;  /* 0x0000000000007918 */ /* 0x000fc00000000000 */
[----:B------:R-:W-:-:S00]  /*0e30*/  NOP ;  /* 0x0000000000007918 */ /* 0x000fc00000000000 */
[----:B------:R-:W-:-:S00]  /*0e40*/  NOP ;  /* 0x0000000000007918 */ /* 0x000fc00000000000 */
[----:B------:R-:W-:-:S00]  /*0e50*/  NOP ;  /* 0x0000000000007918 */ /* 0x000fc00000000000 */
[----:B------:R-:W-:-:S00]  /*0e60*/  NOP ;  /* 0x0000000000007918 */ /* 0x000fc00000000000 */
[----:B------:R-:W-:-:S00]  /*0e70*/  NOP ;  /* 0x0000000000007918 */ /* 0x000fc00000000000 */
.L_x_16:


//--------------------- .nv.shared.reserved.0     --------------------------
	.section	.nv.shared.reserved.0,"aw",@nobits
	.weak		__nv_reservedSMEM_offset_0_alias
	.size		__nv_reservedSMEM_offset_0_alias, 0, 64
	.other		__nv_reservedSMEM_offset_0_alias,@"STO_CUDA_RESERVED_SHARED STV_DEFAULT"
__nv_reservedSMEM_offset_0_alias:
	.zero		0
	.zero		64


//--------------------- .nv.constant0._Z12julia_kernelddP5Pixel --------------------------
	.section	.nv.constant0._Z12julia_kernelddP5Pixel,"a",@progbits
	.sectionflags	@""
	.align	4
.nv.constant0._Z12julia_kernelddP5Pixel:
	.zero		920


//--------------------- SYMBOLS --------------------------

	.type		.nv.reservedSmem.offset0,@object
	.size		.nv.reservedSmem.offset0,0x4
